//
// Generated by NVIDIA NVVM Compiler
//
// Compiler Build ID: CL-36424714
// Cuda compilation tools, release 13.0, V13.0.88
// Based on NVVM 20.0.0
//

.version 9.0
.target sm_100
.address_size 64

	// .globl	default_function_kernel

.visible .entry default_function_kernel(
	.param .u64 .ptr .align 1 default_function_kernel_param_0,
	.param .u64 .ptr .align 1 default_function_kernel_param_1
)
.maxntid 32
{
	.reg .pred 	%p<3>;
	.reg .b16 	%rs<2>;
	.reg .b32 	%r<8>;
	.reg .b32 	%f<2>;
	.reg .b64 	%rd<9>;

	ld.param.u64 	%rd1, [default_function_kernel_param_0];
	ld.param.u64 	%rd2, [default_function_kernel_param_1];
	mov.u32 	%r1, %ctaid.x;
	shl.b32 	%r3, %r1, 4;
	mov.u32 	%r2, %tid.x;
	shr.u32 	%r4, %r2, 1;
	or.b32  	%r5, %r3, %r4;
	setp.gt.u32 	%p1, %r5, 4198;
	@%p1 bra 	$L__BB0_2;
	cvta.to.global.u64 	%rd3, %rd2;
	cvta.to.global.u64 	%rd4, %rd1;
	shl.b32 	%r6, %r1, 5;
	or.b32  	%r7, %r6, %r2;
	cvt.u64.u32 	%rd5, %r7;
	mul.wide.u32 	%rd6, %r7, 4;
	add.s64 	%rd7, %rd3, %rd6;
	ld.global.nc.f32 	%f1, [%rd7];
	setp.nan.f32 	%p2, %f1, %f1;
	selp.u16 	%rs1, 1, 0, %p2;
	add.s64 	%rd8, %rd4, %rd5;
	st.global.u8 	[%rd8], %rs1;
$L__BB0_2:
	ret;

}


// ===== COMPILED SASS (sm_100) =====

	.target	sm_100

	.elftype	@"ET_EXEC"


//--------------------- .note.nv.tkinfo           --------------------------
	.section	.note.nv.tkinfo,"",@"SHT_NOTE"
	.sectionflags	@"SHF_NOTE_NV_TKINFO"
	.tkinfo
        /*0018*/ 	.word	0x00000002
        /*0030*/ 	.string	""
        /*0030*/ 	.string	"ptxas"
        /*0030*/ 	.string	"Cuda compilation tools, release 13.0, V13.0.88"
        /*0030*/ 	.string	"Build cuda_13.0.r13.0/compiler.36424714_0"
        /*0030*/ 	.string	"-arch sm_100 -m 64 "



//--------------------- .note.nv.cuinfo           --------------------------
	.section	.note.nv.cuinfo,"",@"SHT_NOTE"
	.sectionflags	@"SHF_NOTE_NV_CUINFO"
        /*0018*/ 	.short	0x0002
        /*001a*/ 	.short	0x0064
        /*001c*/ 	.short	0x0082
	.zero		2


//--------------------- .nv.info                  --------------------------
	.section	.nv.info,"",@"SHT_CUDA_INFO"
	.align	4


	//----- nvinfo : EIATTR_REGCOUNT
	.align		4
        /*0000*/ 	.byte	0x04, 0x2f
        /*0002*/ 	.short	(.L_1 - .L_0)
	.align		4
.L_0:
        /*0004*/ 	.word	index@(default_function_kernel)
        /*0008*/ 	.word	0x0000000a


	//----- nvinfo : EIATTR_FRAME_SIZE
	.align		4
.L_1:
        /*000c*/ 	.byte	0x04, 0x11
        /*000e*/ 	.short	(.L_3 - .L_2)
	.align		4
.L_2:
        /*0010*/ 	.word	index@(default_function_kernel)
        /*0014*/ 	.word	0x00000000


	//----- nvinfo : EIATTR_MIN_STACK_SIZE
	.align		4
.L_3:
        /*0018*/ 	.byte	0x04, 0x12
        /*001a*/ 	.short	(.L_5 - .L_4)
	.align		4
.L_4:
        /*001c*/ 	.word	index@(default_function_kernel)
        /*0020*/ 	.word	0x00000000
.L_5:


//--------------------- .nv.compat                --------------------------
	.section	.nv.compat,"",@"SHT_CUDA_COMPAT_INFO"
	.align	4
        /*0000*/ 	.byte	0x02, 0x09, 0x00, 0x00, 0x02, 0x02, 0x01, 0x00, 0x02, 0x05, 0x05, 0x00, 0x03, 0x07, 0x01, 0x01
        /*0010*/ 	.byte	0x02, 0x03, 0x00, 0x00, 0x02, 0x06, 0x01, 0x00, 0x04, 0x0b, 0x08, 0x00, 0x09, 0x00, 0x00, 0x00
        /*0020*/ 	.byte	0x00, 0x00, 0x00, 0x00


//--------------------- .nv.info.default_function_kernel --------------------------
	.section	.nv.info.default_function_kernel,"",@"SHT_CUDA_INFO"
	.sectionflags	@""
	.align	4


	//----- nvinfo : EIATTR_CUDA_API_VERSION
	.align		4
        /*0000*/ 	.byte	0x04, 0x37
        /*0002*/ 	.short	(.L_7 - .L_6)
.L_6:
        /*0004*/ 	.word	0x00000082


	//----- nvinfo : EIATTR_KPARAM_INFO
	.align		4
.L_7:
        /*0008*/ 	.byte	0x04, 0x17
        /*000a*/ 	.short	(.L_9 - .L_8)
.L_8:
        /*000c*/ 	.word	0x00000000
        /*0010*/ 	.short	0x0001
        /*0012*/ 	.short	0x0008
        /*0014*/ 	.byte	0x00, 0xf5, 0x21, 0x00


	//----- nvinfo : EIATTR_KPARAM_INFO
	.align		4
.L_9:
        /*0018*/ 	.byte	0x04, 0x17
        /*001a*/ 	.short	(.L_11 - .L_10)
.L_10:
        /*001c*/ 	.word	0x00000000
        /*0020*/ 	.short	0x0000
        /*0022*/ 	.short	0x0000
        /*0024*/ 	.byte	0x00, 0xf5, 0x21, 0x00


	//----- nvinfo : EIATTR_SPARSE_MMA_MASK
	.align		4
.L_11:
        /*0028*/ 	.byte	0x03, 0x50
        /*002a*/ 	.short	0x0000


	//----- nvinfo : EIATTR_MAXREG_COUNT
	.align		4
        /*002c*/ 	.byte	0x03, 0x1b
        /*002e*/ 	.short	0x00ff


	//----- nvinfo : EIATTR_MERCURY_ISA_VERSION
	.align		4
        /*0030*/ 	.byte	0x03, 0x5f
        /*0032*/ 	.short	0x0101


	//----- nvinfo : EIATTR_VRC_CTA_INIT_COUNT
	.align		4
        /*0034*/ 	.byte	0x02, 0x4a
	.zero		1
	.zero		1


	//----- nvinfo : EIATTR_EXIT_INSTR_OFFSETS
	.align		4
        /*0038*/ 	.byte	0x04, 0x1c
        /*003a*/ 	.short	(.L_13 - .L_12)


	//   ....[0]....
.L_12:
        /*003c*/ 	.word	0x00000070


	//   ....[1]....
        /*0040*/ 	.word	0x00000140


	//----- nvinfo : EIATTR_MAX_THREADS
	.align		4
.L_13:
        /*0044*/ 	.byte	0x04, 0x05
        /*0046*/ 	.short	(.L_15 - .L_14)
.L_14:
        /*0048*/ 	.word	0x00000020
        /*004c*/ 	.word	0x00000001
        /*0050*/ 	.word	0x00000001


	//----- nvinfo : EIATTR_CBANK_PARAM_SIZE
	.align		4
.L_15:
        /*0054*/ 	.byte	0x03, 0x19
        /*0056*/ 	.short	0x0010


	//----- nvinfo : EIATTR_PARAM_CBANK
	.align		4
        /*0058*/ 	.byte	0x04, 0x0a
        /*005a*/ 	.short	(.L_17 - .L_16)
	.align		4
.L_16:
        /*005c*/ 	.word	index@(.nv.constant0.default_function_kernel)
        /*0060*/ 	.short	0x0380
        /*0062*/ 	.short	0x0010


	//----- nvinfo : EIATTR_SW_WAR
	.align		4
.L_17:
        /*0064*/ 	.byte	0x04, 0x36
        /*0066*/ 	.short	(.L_19 - .L_18)
.L_18:
        /*0068*/ 	.word	0x00000008
.L_19:


//--------------------- .nv.callgraph             --------------------------
	.section	.nv.callgraph,"",@"SHT_CUDA_CALLGRAPH"
	.align	4
	.sectionentsize	8
	.align		4
        /*0000*/ 	.word	0x00000000
	.align		4
        /*0004*/ 	.word	0xffffffff
	.align		4
        /*0008*/ 	.word	0x00000000
	.align		4
        /*000c*/ 	.word	0xfffffffe
	.align		4
        /*0010*/ 	.word	0x00000000
	.align		4
        /*0014*/ 	.word	0xfffffffd
	.align		4
        /*0018*/ 	.word	0x00000000
	.align		4
        /*001c*/ 	.word	0xfffffffc


//--------------------- .text.default_function_kernel --------------------------
	.section	.text.default_function_kernel,"ax",@progbits
	.align	128
        .global         default_function_kernel
        .type           default_function_kernel,@function
        .size           default_function_kernel,(.L_x_1 - default_function_kernel)
        .other          default_function_kernel,@"STO_CUDA_ENTRY STV_DEFAULT"
default_function_kernel:
.text.default_function_kernel:
[----:B------:R-:W-:Y:S01]  /*0000*/  LDC R1, c[0x0][0x37c] ;  /* 0x0000df00ff017b82 */ /* 0x000fe20000000800 */
[----:B------:R-:W0:Y:S07]  /*0010*/  S2R R5, SR_TID.X ;  /* 0x0000000000057919 */ /* 0x000e2e0000002100 */
[----:B------:R-:W1:Y:S02]  /*0020*/  S2UR UR5, SR_CTAID.X ;  /* 0x00000000000579c3 */ /* 0x000e640000002500 */
[----:B-1----:R-:W-:Y:S01]  /*0030*/  USHF.L.U32 UR4, UR5, 0x4, URZ ;  /* 0x0000000405047899 */ /* 0x002fe200080006ff */
[----:B0-----:R-:W-:-:S05]  /*0040*/  SHF.R.U32.HI R0, RZ, 0x1, R5 ;  /* 0x00000001ff007819 */ /* 0x001fca0000011605 */
[----:B------:R-:W-:-:S04]  /*0050*/  LOP3.LUT R0, R0, UR4, RZ, 0xfc, !PT ;  /* 0x0000000400007c12 */ /* 0x000fc8000f8efcff */
[----:B------:R-:W-:-:S13]  /*0060*/  ISETP.GT.U32.AND P0, PT, R0, 0x1066, PT ;  /* 0x000010660000780c */ /* 0x000fda0003f04070 */
[----:B------:R-:W-:Y:S05]  /*0070*/  @P0 EXIT ;  /* 0x000000000000094d */ /* 0x000fea0003800000 */
[----:B------:R-:W0:Y:S01]  /*0080*/  LDC.64 R2, c[0x0][0x388] ;  /* 0x0000e200ff027b82 */ /* 0x000e220000000a00 */
[----:B------:R-:W1:Y:S01]  /*0090*/  LDCU.64 UR6, c[0x0][0x358] ;  /* 0x00006b00ff0677ac */ /* 0x000e620008000a00 */
[----:B------:R-:W-:Y:S01]  /*00a0*/  USHF.L.U32 UR4, UR5, 0x5, URZ ;  /* 0x0000000505047899 */ /* 0x000fe200080006ff */
[----:B------:R-:W2:Y:S05]  /*00b0*/  LDCU.64 UR8, c[0x0][0x380] ;  /* 0x00007000ff0877ac */ /* 0x000eaa0008000a00 */
[----:B------:R-:W-:-:S05]  /*00c0*/  LOP3.LUT R5, R5, UR4, RZ, 0xfc, !PT ;  /* 0x0000000405057c12 */ /* 0x000fca000f8efcff */
[----:B0-----:R-:W-:-:S06]  /*00d0*/  IMAD.WIDE.U32 R2, R5, 0x4, R2 ;  /* 0x0000000405027825 */ /* 0x001fcc00078e0002 */
[----:B-1----:R-:W3:Y:S01]  /*00e0*/  LDG.E.CONSTANT R2, desc[UR6][R2.64] ;  /* 0x0000000602027981 */ /* 0x002ee2000c1e9900 */
[----:B--2---:R-:W-:-:S05]  /*00f0*/  IADD3 R4, P1, PT, R5, UR8, RZ ;  /* 0x0000000805047c10 */ /* 0x004fca000ff3e0ff */
[----:B------:R-:W-:Y:S01]  /*0100*/  IMAD.X R5, RZ, RZ, UR9, P1 ;  /* 0x00000009ff057e24 */ /* 0x000fe200088e06ff */
[----:B---3--:R-:W-:-:S04]  /*0110*/  FSETP.NAN.AND P0, PT, R2, R2, PT ;  /* 0x000000020200720b */ /* 0x008fc80003f08000 */
[----:B------:R-:W-:-:S05]  /*0120*/  SEL R7, RZ, 0x1, !P0 ;  /* 0x00000001ff077807 */ /* 0x000fca0004000000 */
[----:B------:R-:W-:Y:S01]  /*0130*/  STG.E.U8 desc[UR6][R4.64], R7 ;  /* 0x0000000704007986 */ /* 0x000fe2000c101106 */
[----:B------:R-:W-:Y:S05]  /*0140*/  EXIT ;  /* 0x000000000000794d */ /* 0x000fea0003800000 */
.L_x_0:
[----:B------:R-:W-:-:S00]  /*0150*/  BRA `(.L_x_0) ;  /* 0xfffffffc00fc7947 */ /* 0x000fc0000383ffff */
[----:B------:R-:W-:-:S00]  /*0160*/  NOP ;  /* 0x0000000000007918 */ /* 0x000fc00000000000 */
        /* <DEDUP_REMOVED lines=9> */
.L_x_1:


//--------------------- .nv.shared.reserved.0     --------------------------
	.section	.nv.shared.reserved.0,"aw",@nobits
	.weak		__nv_reservedSMEM_offset_0_alias
	.size		__nv_reservedSMEM_offset_0_alias, 0, 64
	.other		__nv_reservedSMEM_offset_0_alias,@"STO_CUDA_RESERVED_SHARED STV_DEFAULT"
__nv_reservedSMEM_offset_0_alias:
	.zero		0
	.zero		64


//--------------------- .nv.constant0.default_function_kernel --------------------------
	.section	.nv.constant0.default_function_kernel,"a",@progbits
	.sectionflags	@""
	.align	4
.nv.constant0.default_function_kernel:
	.zero		912


//--------------------- SYMBOLS --------------------------

	.type		.nv.reservedSmem.offset0,@object
	.size		.nv.reservedSmem.offset0,0x4
